//
// Generated by NVIDIA NVVM Compiler
//
// Compiler Build ID: CL-36424714
// Cuda compilation tools, release 13.0, V13.0.88
// Based on NVVM 20.0.0
//

.version 9.0
.target sm_100
.address_size 64

	// .globl	_Z12scale_kernelPfi

.visible .entry _Z12scale_kernelPfi(
	.param .u64 .ptr .align 1 _Z12scale_kernelPfi_param_0,
	.param .u32 _Z12scale_kernelPfi_param_1
)
{
	.reg .pred 	%p<7>;
	.reg .b32 	%r<31>;
	.reg .b32 	%f<11>;
	.reg .b64 	%rd<11>;

	ld.param.u64 	%rd2, [_Z12scale_kernelPfi_param_0];
	ld.param.u32 	%r12, [_Z12scale_kernelPfi_param_1];
	cvta.to.global.u64 	%rd1, %rd2;
	mov.u32 	%r13, %ntid.x;
	mov.u32 	%r14, %nctaid.x;
	mul.lo.s32 	%r1, %r13, %r14;
	mov.u32 	%r15, %ctaid.x;
	mov.u32 	%r16, %tid.x;
	mad.lo.s32 	%r29, %r15, %r13, %r16;
	setp.ge.s32 	%p1, %r29, %r12;
	@%p1 bra 	$L__BB0_7;
	add.s32 	%r17, %r29, %r1;
	max.s32 	%r18, %r12, %r17;
	setp.lt.s32 	%p2, %r17, %r12;
	selp.u32 	%r19, 1, 0, %p2;
	add.s32 	%r20, %r17, %r19;
	sub.s32 	%r21, %r18, %r20;
	div.u32 	%r22, %r21, %r1;
	add.s32 	%r3, %r22, %r19;
	and.b32  	%r23, %r3, 3;
	setp.eq.s32 	%p3, %r23, 3;
	@%p3 bra 	$L__BB0_4;
	add.s32 	%r24, %r3, 1;
	and.b32  	%r25, %r24, 3;
	neg.s32 	%r27, %r25;
$L__BB0_3:
	.pragma "nounroll";
	mul.wide.s32 	%rd3, %r29, 4;
	add.s64 	%rd4, %rd1, %rd3;
	ld.global.f32 	%f1, [%rd4];
	add.f32 	%f2, %f1, %f1;
	st.global.f32 	[%rd4], %f2;
	add.s32 	%r29, %r29, %r1;
	add.s32 	%r27, %r27, 1;
	setp.ne.s32 	%p4, %r27, 0;
	@%p4 bra 	$L__BB0_3;
$L__BB0_4:
	setp.lt.u32 	%p5, %r3, 3;
	@%p5 bra 	$L__BB0_7;
	mul.wide.s32 	%rd7, %r1, 4;
	shl.b32 	%r26, %r1, 2;
$L__BB0_6:
	mul.wide.s32 	%rd5, %r29, 4;
	add.s64 	%rd6, %rd1, %rd5;
	ld.global.f32 	%f3, [%rd6];
	add.f32 	%f4, %f3, %f3;
	st.global.f32 	[%rd6], %f4;
	add.s64 	%rd8, %rd6, %rd7;
	ld.global.f32 	%f5, [%rd8];
	add.f32 	%f6, %f5, %f5;
	st.global.f32 	[%rd8], %f6;
	add.s64 	%rd9, %rd8, %rd7;
	ld.global.f32 	%f7, [%rd9];
	add.f32 	%f8, %f7, %f7;
	st.global.f32 	[%rd9], %f8;
	add.s64 	%rd10, %rd9, %rd7;
	ld.global.f32 	%f9, [%rd10];
	add.f32 	%f10, %f9, %f9;
	st.global.f32 	[%rd10], %f10;
	add.s32 	%r29, %r26, %r29;
	setp.lt.s32 	%p6, %r29, %r12;
	@%p6 bra 	$L__BB0_6;
$L__BB0_7:
	ret;

}


// ===== COMPILED SASS (sm_100) =====

	.target	sm_100

	.elftype	@"ET_EXEC"


//--------------------- .note.nv.tkinfo           --------------------------
	.section	.note.nv.tkinfo,"",@"SHT_NOTE"
	.sectionflags	@"SHF_NOTE_NV_TKINFO"
	.tkinfo
        /*0018*/ 	.word	0x00000002
        /*0030*/ 	.string	""
        /*0030*/ 	.string	"ptxas"
        /*0030*/ 	.string	"Cuda compilation tools, release 13.0, V13.0.88"
        /*0030*/ 	.string	"Build cuda_13.0.r13.0/compiler.36424714_0"
        /*0030*/ 	.string	"-arch sm_100 -m 64 "



//--------------------- .note.nv.cuinfo           --------------------------
	.section	.note.nv.cuinfo,"",@"SHT_NOTE"
	.sectionflags	@"SHF_NOTE_NV_CUINFO"
        /*0018*/ 	.short	0x0002
        /*001a*/ 	.short	0x0064
        /*001c*/ 	.short	0x0082
	.zero		2


//--------------------- .nv.info                  --------------------------
	.section	.nv.info,"",@"SHT_CUDA_INFO"
	.align	4


	//----- nvinfo : EIATTR_REGCOUNT
	.align		4
        /*0000*/ 	.byte	0x04, 0x2f
        /*0002*/ 	.short	(.L_1 - .L_0)
	.align		4
.L_0:
        /*0004*/ 	.word	index@(_Z12scale_kernelPfi)
        /*0008*/ 	.word	0x00000018


	//----- nvinfo : EIATTR_FRAME_SIZE
	.align		4
.L_1:
        /*000c*/ 	.byte	0x04, 0x11
        /*000e*/ 	.short	(.L_3 - .L_2)
	.align		4
.L_2:
        /*0010*/ 	.word	index@(_Z12scale_kernelPfi)
        /*0014*/ 	.word	0x00000000


	//----- nvinfo : EIATTR_MIN_STACK_SIZE
	.align		4
.L_3:
        /*0018*/ 	.byte	0x04, 0x12
        /*001a*/ 	.short	(.L_5 - .L_4)
	.align		4
.L_4:
        /*001c*/ 	.word	index@(_Z12scale_kernelPfi)
        /*0020*/ 	.word	0x00000000
.L_5:


//--------------------- .nv.compat                --------------------------
	.section	.nv.compat,"",@"SHT_CUDA_COMPAT_INFO"
	.align	4
        /*0000*/ 	.byte	0x02, 0x09, 0x00, 0x00, 0x02, 0x02, 0x01, 0x00, 0x02, 0x05, 0x05, 0x00, 0x03, 0x07, 0x01, 0x01
        /*0010*/ 	.byte	0x02, 0x03, 0x00, 0x00, 0x02, 0x06, 0x01, 0x00, 0x04, 0x0b, 0x08, 0x00, 0x09, 0x00, 0x00, 0x00
        /*0020*/ 	.byte	0x00, 0x00, 0x00, 0x00


//--------------------- .nv.info._Z12scale_kernelPfi --------------------------
	.section	.nv.info._Z12scale_kernelPfi,"",@"SHT_CUDA_INFO"
	.sectionflags	@""
	.align	4


	//----- nvinfo : EIATTR_CUDA_API_VERSION
	.align		4
        /*0000*/ 	.byte	0x04, 0x37
        /*0002*/ 	.short	(.L_7 - .L_6)
.L_6:
        /*0004*/ 	.word	0x00000082


	//----- nvinfo : EIATTR_KPARAM_INFO
	.align		4
.L_7:
        /*0008*/ 	.byte	0x04, 0x17
        /*000a*/ 	.short	(.L_9 - .L_8)
.L_8:
        /*000c*/ 	.word	0x00000000
        /*0010*/ 	.short	0x0001
        /*0012*/ 	.short	0x0008
        /*0014*/ 	.byte	0x00, 0xf0, 0x11, 0x00


	//----- nvinfo : EIATTR_KPARAM_INFO
	.align		4
.L_9:
        /*0018*/ 	.byte	0x04, 0x17
        /*001a*/ 	.short	(.L_11 - .L_10)
.L_10:
        /*001c*/ 	.word	0x00000000
        /*0020*/ 	.short	0x0000
        /*0022*/ 	.short	0x0000
        /*0024*/ 	.byte	0x00, 0xf5, 0x21, 0x00


	//----- nvinfo : EIATTR_SPARSE_MMA_MASK
	.align		4
.L_11:
        /*0028*/ 	.byte	0x03, 0x50
        /*002a*/ 	.short	0x0000


	//----- nvinfo : EIATTR_MAXREG_COUNT
	.align		4
        /*002c*/ 	.byte	0x03, 0x1b
        /*002e*/ 	.short	0x00ff


	//----- nvinfo : EIATTR_MERCURY_ISA_VERSION
	.align		4
        /*0030*/ 	.byte	0x03, 0x5f
        /*0032*/ 	.short	0x0101


	//----- nvinfo : EIATTR_VRC_CTA_INIT_COUNT
	.align		4
        /*0034*/ 	.byte	0x02, 0x4a
	.zero		1
	.zero		1


	//----- nvinfo : EIATTR_EXIT_INSTR_OFFSETS
	.align		4
        /*0038*/ 	.byte	0x04, 0x1c
        /*003a*/ 	.short	(.L_13 - .L_12)


	//   ....[0]....
.L_12:
        /*003c*/ 	.word	0x00000090


	//   ....[1]....
        /*0040*/ 	.word	0x00000360


	//   ....[2]....
        /*0044*/ 	.word	0x000004a0


	//----- nvinfo : EIATTR_CRS_STACK_SIZE
	.align		4
.L_13:
        /*0048*/ 	.byte	0x04, 0x1e
        /*004a*/ 	.short	(.L_15 - .L_14)
.L_14:
        /*004c*/ 	.word	0x00000000


	//----- nvinfo : EIATTR_CBANK_PARAM_SIZE
	.align		4
.L_15:
        /*0050*/ 	.byte	0x03, 0x19
        /*0052*/ 	.short	0x000c


	//----- nvinfo : EIATTR_PARAM_CBANK
	.align		4
        /*0054*/ 	.byte	0x04, 0x0a
        /*0056*/ 	.short	(.L_17 - .L_16)
	.align		4
.L_16:
        /*0058*/ 	.word	index@(.nv.constant0._Z12scale_kernelPfi)
        /*005c*/ 	.short	0x0380
        /*005e*/ 	.short	0x000c


	//----- nvinfo : EIATTR_SW_WAR
	.align		4
.L_17:
        /*0060*/ 	.byte	0x04, 0x36
        /*0062*/ 	.short	(.L_19 - .L_18)
.L_18:
        /*0064*/ 	.word	0x00000008
.L_19:


//--------------------- .nv.callgraph             --------------------------
	.section	.nv.callgraph,"",@"SHT_CUDA_CALLGRAPH"
	.align	4
	.sectionentsize	8
	.align		4
        /*0000*/ 	.word	0x00000000
	.align		4
        /*0004*/ 	.word	0xffffffff
	.align		4
        /*0008*/ 	.word	0x00000000
	.align		4
        /*000c*/ 	.word	0xfffffffe
	.align		4
        /*0010*/ 	.word	0x00000000
	.align		4
        /*0014*/ 	.word	0xfffffffd
	.align		4
        /*0018*/ 	.word	0x00000000
	.align		4
        /*001c*/ 	.word	0xfffffffc


//--------------------- .text._Z12scale_kernelPfi --------------------------
	.section	.text._Z12scale_kernelPfi,"ax",@progbits
	.align	128
        .global         _Z12scale_kernelPfi
        .type           _Z12scale_kernelPfi,@function
        .size           _Z12scale_kernelPfi,(.L_x_5 - _Z12scale_kernelPfi)
        .other          _Z12scale_kernelPfi,@"STO_CUDA_ENTRY STV_DEFAULT"
_Z12scale_kernelPfi:
.text._Z12scale_kernelPfi:
[----:B------:R-:W-:Y:S01]  /*0000*/  LDC R1, c[0x0][0x37c] ;  /* 0x0000df00ff017b82 */ /* 0x000fe20000000800 */
[----:B------:R-:W0:Y:S01]  /*0010*/  S2R R5, SR_CTAID.X ;  /* 0x0000000000057919 */ /* 0x000e220000002500 */
[----:B------:R-:W1:Y:S06]  /*0020*/  LDCU UR4, c[0x0][0x360] ;  /* 0x00006c00ff0477ac */ /* 0x000e6c0008000800 */
[----:B------:R-:W1:Y:S01]  /*0030*/  LDC R0, c[0x0][0x370] ;  /* 0x0000dc00ff007b82 */ /* 0x000e620000000800 */
[----:B------:R-:W0:Y:S01]  /*0040*/  S2R R2, SR_TID.X ;  /* 0x0000000000027919 */ /* 0x000e220000002100 */
[----:B------:R-:W2:Y:S01]  /*0050*/  LDCU UR6, c[0x0][0x388] ;  /* 0x00007100ff0677ac */ /* 0x000ea20008000800 */
[----:B-1----:R-:W-:-:S02]  /*0060*/  IMAD R0, R0, UR4, RZ ;  /* 0x0000000400007c24 */ /* 0x002fc4000f8e02ff */
[----:B0-----:R-:W-:-:S05]  /*0070*/  IMAD R5, R5, UR4, R2 ;  /* 0x0000000405057c24 */ /* 0x001fca000f8e0202 */
[----:B--2---:R-:W-:-:S13]  /*0080*/  ISETP.GE.AND P0, PT, R5, UR6, PT ;  /* 0x0000000605007c0c */ /* 0x004fda000bf06270 */
[----:B------:R-:W-:Y:S05]  /*0090*/  @P0 EXIT ;  /* 0x000000000000094d */ /* 0x000fea0003800000 */
[----:B------:R-:W0:Y:S01]  /*00a0*/  I2F.U32.RP R8, R0 ;  /* 0x0000000000087306 */ /* 0x000e220000209000 */
[C---:B------:R-:W-:Y:S01]  /*00b0*/  IADD3 R4, PT, PT, R0.reuse, R5, RZ ;  /* 0x0000000500047210 */ /* 0x040fe20007ffe0ff */
[----:B------:R-:W-:Y:S01]  /*00c0*/  IMAD.MOV R9, RZ, RZ, -R0 ;  /* 0x000000ffff097224 */ /* 0x000fe200078e0a00 */
[----:B------:R-:W-:Y:S01]  /*00d0*/  ISETP.NE.U32.AND P2, PT, R0, RZ, PT ;  /* 0x000000ff0000720c */ /* 0x000fe20003f45070 */
[----:B------:R-:W1:Y:S01]  /*00e0*/  LDCU.64 UR4, c[0x0][0x358] ;  /* 0x00006b00ff0477ac */ /* 0x000e620008000a00 */
[C---:B------:R-:W-:Y:S01]  /*00f0*/  ISETP.GE.AND P0, PT, R4.reuse, UR6, PT ;  /* 0x0000000604007c0c */ /* 0x040fe2000bf06270 */
[----:B------:R-:W-:Y:S01]  /*0100*/  BSSY.RECONVERGENT B0, `(.L_x_0) ;  /* 0x0000025000007945 */ /* 0x000fe20003800200 */
[----:B------:R-:W-:Y:S02]  /*0110*/  VIMNMX R7, PT, PT, R4, UR6, !PT ;  /* 0x0000000604077c48 */ /* 0x000fe4000ffe0100 */
[----:B------:R-:W-:-:S04]  /*0120*/  SEL R6, RZ, 0x1, P0 ;  /* 0x00000001ff067807 */ /* 0x000fc80000000000 */
[----:B------:R-:W-:Y:S01]  /*0130*/  IADD3 R7, PT, PT, R7, -R4, -R6 ;  /* 0x8000000407077210 */ /* 0x000fe20007ffe806 */
[----:B0-----:R-:W0:Y:S02]  /*0140*/  MUFU.RCP R8, R8 ;  /* 0x0000000800087308 */ /* 0x001e240000001000 */
[----:B0-----:R-:W-:-:S06]  /*0150*/  IADD3 R2, PT, PT, R8, 0xffffffe, RZ ;  /* 0x0ffffffe08027810 */ /* 0x001fcc0007ffe0ff */
[----:B------:R0:W2:Y:S02]  /*0160*/  F2I.FTZ.U32.TRUNC.NTZ R3, R2 ;  /* 0x0000000200037305 */ /* 0x0000a4000021f000 */
[----:B0-----:R-:W-:Y:S02]  /*0170*/  IMAD.MOV.U32 R2, RZ, RZ, RZ ;  /* 0x000000ffff027224 */ /* 0x001fe400078e00ff */
[----:B--2---:R-:W-:-:S04]  /*0180*/  IMAD R9, R9, R3, RZ ;  /* 0x0000000309097224 */ /* 0x004fc800078e02ff */
[----:B------:R-:W-:-:S06]  /*0190*/  IMAD.HI.U32 R8, R3, R9, R2 ;  /* 0x0000000903087227 */ /* 0x000fcc00078e0002 */
[----:B------:R-:W-:-:S05]  /*01a0*/  IMAD.HI.U32 R9, R8, R7, RZ ;  /* 0x0000000708097227 */ /* 0x000fca00078e00ff */
[----:B------:R-:W-:-:S05]  /*01b0*/  IADD3 R2, PT, PT, -R9, RZ, RZ ;  /* 0x000000ff09027210 */ /* 0x000fca0007ffe1ff */
[----:B------:R-:W-:Y:S02]  /*01c0*/  IMAD R7, R0, R2, R7 ;  /* 0x0000000200077224 */ /* 0x000fe400078e0207 */
[----:B------:R-:W0:Y:S03]  /*01d0*/  LDC.64 R2, c[0x0][0x380] ;  /* 0x0000e000ff027b82 */ /* 0x000e260000000a00 */
[----:B------:R-:W-:-:S13]  /*01e0*/  ISETP.GE.U32.AND P0, PT, R7, R0, PT ;  /* 0x000000000700720c */ /* 0x000fda0003f06070 */
[----:B------:R-:W-:Y:S01]  /*01f0*/  @P0 IMAD.IADD R7, R7, 0x1, -R0 ;  /* 0x0000000107070824 */ /* 0x000fe200078e0a00 */
[----:B------:R-:W-:-:S04]  /*0200*/  @P0 IADD3 R9, PT, PT, R9, 0x1, RZ ;  /* 0x0000000109090810 */ /* 0x000fc80007ffe0ff */
[----:B------:R-:W-:-:S13]  /*0210*/  ISETP.GE.U32.AND P1, PT, R7, R0, PT ;  /* 0x000000000700720c */ /* 0x000fda0003f26070 */
[----:B------:R-:W-:Y:S01]  /*0220*/  @P1 VIADD R9, R9, 0x1 ;  /* 0x0000000109091836 */ /* 0x000fe20000000000 */
[----:B------:R-:W-:-:S04]  /*0230*/  @!P2 LOP3.LUT R9, RZ, R0, RZ, 0x33, !PT ;  /* 0x00000000ff09a212 */ /* 0x000fc800078e33ff */
[----:B------:R-:W-:-:S04]  /*0240*/  IADD3 R4, PT, PT, R6, R9, RZ ;  /* 0x0000000906047210 */ /* 0x000fc80007ffe0ff */
[C---:B------:R-:W-:Y:S02]  /*0250*/  LOP3.LUT R6, R4.reuse, 0x3, RZ, 0xc0, !PT ;  /* 0x0000000304067812 */ /* 0x040fe400078ec0ff */
[----:B------:R-:W-:Y:S02]  /*0260*/  ISETP.GE.U32.AND P1, PT, R4, 0x3, PT ;  /* 0x000000030400780c */ /* 0x000fe40003f26070 */
[----:B------:R-:W-:-:S13]  /*0270*/  ISETP.NE.AND P0, PT, R6, 0x3, PT ;  /* 0x000000030600780c */ /* 0x000fda0003f05270 */
[----:B01----:R-:W-:Y:S05]  /*0280*/  @!P0 BRA `(.L_x_1) ;  /* 0x0000000000308947 */ /* 0x003fea0003800000 */
[----:B------:R-:W0:Y:S01]  /*0290*/  LDC.64 R8, c[0x0][0x380] ;  /* 0x0000e000ff087b82 */ /* 0x000e220000000a00 */
[----:B------:R-:W-:-:S05]  /*02a0*/  VIADD R4, R4, 0x1 ;  /* 0x0000000104047836 */ /* 0x000fca0000000000 */
[----:B------:R-:W-:-:S04]  /*02b0*/  LOP3.LUT R4, R4, 0x3, RZ, 0xc0, !PT ;  /* 0x0000000304047812 */ /* 0x000fc800078ec0ff */
[----:B------:R-:W-:-:S07]  /*02c0*/  IADD3 R4, PT, PT, -R4, RZ, RZ ;  /* 0x000000ff04047210 */ /* 0x000fce0007ffe1ff */
.L_x_2:
[----:B01----:R-:W-:-:S05]  /*02d0*/  IMAD.WIDE R6, R5, 0x4, R8 ;  /* 0x0000000405067825 */ /* 0x003fca00078e0208 */
[----:B------:R-:W2:Y:S01]  /*02e0*/  LDG.E R10, desc[UR4][R6.64] ;  /* 0x00000004060a7981 */ /* 0x000ea2000c1e1900 */
[----:B------:R-:W-:Y:S01]  /*02f0*/  VIADD R4, R4, 0x1 ;  /* 0x0000000104047836 */ /* 0x000fe20000000000 */
[----:B------:R-:W-:-:S04]  /*0300*/  IADD3 R5, PT, PT, R0, R5, RZ ;  /* 0x0000000500057210 */ /* 0x000fc80007ffe0ff */
[----:B------:R-:W-:Y:S01]  /*0310*/  ISETP.NE.AND P0, PT, R4, RZ, PT ;  /* 0x000000ff0400720c */ /* 0x000fe20003f05270 */
[----:B--2---:R-:W-:-:S05]  /*0320*/  FADD R11, R10, R10 ;  /* 0x0000000a0a0b7221 */ /* 0x004fca0000000000 */
[----:B------:R1:W-:Y:S07]  /*0330*/  STG.E desc[UR4][R6.64], R11 ;  /* 0x0000000b06007986 */ /* 0x0003ee000c101904 */
[----:B------:R-:W-:Y:S05]  /*0340*/  @P0 BRA `(.L_x_2) ;  /* 0xfffffffc00e00947 */ /* 0x000fea000383ffff */
.L_x_1:
[----:B------:R-:W-:Y:S05]  /*0350*/  BSYNC.RECONVERGENT B0 ;  /* 0x0000000000007941 */ /* 0x000fea0003800200 */
.L_x_0:
[----:B------:R-:W-:Y:S05]  /*0360*/  @!P1 EXIT ;  /* 0x000000000000994d */ /* 0x000fea0003800000 */
.L_x_3:
[----:B0-----:R-:W-:-:S05]  /*0370*/  IMAD.WIDE R12, R5, 0x4, R2 ;  /* 0x00000004050c7825 */ /* 0x001fca00078e0202 */
[----:B------:R-:W2:Y:S01]  /*0380*/  LDG.E R4, desc[UR4][R12.64] ;  /* 0x000000040c047981 */ /* 0x000ea2000c1e1900 */
[----:B-1----:R-:W-:-:S04]  /*0390*/  IMAD.WIDE R6, R0, 0x4, R12 ;  /* 0x0000000400067825 */ /* 0x002fc800078e020c */
[----:B--2---:R-:W-:-:S05]  /*03a0*/  FADD R15, R4, R4 ;  /* 0x00000004040f7221 */ /* 0x004fca0000000000 */
[----:B------:R0:W-:Y:S04]  /*03b0*/  STG.E desc[UR4][R12.64], R15 ;  /* 0x0000000f0c007986 */ /* 0x0001e8000c101904 */
[----:B------:R-:W2:Y:S01]  /*03c0*/  LDG.E R4, desc[UR4][R6.64] ;  /* 0x0000000406047981 */ /* 0x000ea2000c1e1900 */
[----:B------:R-:W-:-:S04]  /*03d0*/  IMAD.WIDE R8, R0, 0x4, R6 ;  /* 0x0000000400087825 */ /* 0x000fc800078e0206 */
[----:B--2---:R-:W-:-:S05]  /*03e0*/  FADD R17, R4, R4 ;  /* 0x0000000404117221 */ /* 0x004fca0000000000 */
[----:B------:R0:W-:Y:S04]  /*03f0*/  STG.E desc[UR4][R6.64], R17 ;  /* 0x0000001106007986 */ /* 0x0001e8000c101904 */
[----:B------:R-:W2:Y:S01]  /*0400*/  LDG.E R4, desc[UR4][R8.64] ;  /* 0x0000000408047981 */ /* 0x000ea2000c1e1900 */
[----:B------:R-:W-:-:S04]  /*0410*/  IMAD.WIDE R10, R0, 0x4, R8 ;  /* 0x00000004000a7825 */ /* 0x000fc800078e0208 */
[----:B--2---:R-:W-:-:S05]  /*0420*/  FADD R19, R4, R4 ;  /* 0x0000000404137221 */ /* 0x004fca0000000000 */
[----:B------:R0:W-:Y:S04]  /*0430*/  STG.E desc[UR4][R8.64], R19 ;  /* 0x0000001308007986 */ /* 0x0001e8000c101904 */
[----:B------:R-:W2:Y:S01]  /*0440*/  LDG.E R4, desc[UR4][R10.64] ;  /* 0x000000040a047981 */ /* 0x000ea2000c1e1900 */
[----:B------:R-:W-:-:S04]  /*0450*/  LEA R5, R0, R5, 0x2 ;  /* 0x0000000500057211 */ /* 0x000fc800078e10ff */
[----:B------:R-:W-:Y:S01]  /*0460*/  ISETP.GE.AND P0, PT, R5, UR6, PT ;  /* 0x0000000605007c0c */ /* 0x000fe2000bf06270 */
[----:B--2---:R-:W-:-:S05]  /*0470*/  FADD R21, R4, R4 ;  /* 0x0000000404157221 */ /* 0x004fca0000000000 */
[----:B------:R0:W-:Y:S07]  /*0480*/  STG.E desc[UR4][R10.64], R21 ;  /* 0x000000150a007986 */ /* 0x0001ee000c101904 */
[----:B------:R-:W-:Y:S05]  /*0490*/  @!P0 BRA `(.L_x_3) ;  /* 0xfffffffc00b48947 */ /* 0x000fea000383ffff */
[----:B------:R-:W-:Y:S05]  /*04a0*/  EXIT ;  /* 0x000000000000794d */ /* 0x000fea0003800000 */
.L_x_4:
[----:B------:R-:W-:-:S00]  /*04b0*/  BRA `(.L_x_4) ;  /* 0xfffffffc00fc7947 */ /* 0x000fc0000383ffff */
[----:B------:R-:W-:-:S00]  /*04c0*/  NOP ;  /* 0x0000000000007918 */ /* 0x000fc00000000000 */
        /* <DEDUP_REMOVED lines=11> */
.L_x_5:


//--------------------- .nv.shared.reserved.0     --------------------------
	.section	.nv.shared.reserved.0,"aw",@nobits
	.weak		__nv_reservedSMEM_offset_0_alias
	.size		__nv_reservedSMEM_offset_0_alias, 0, 64
	.other		__nv_reservedSMEM_offset_0_alias,@"STO_CUDA_RESERVED_SHARED STV_DEFAULT"
__nv_reservedSMEM_offset_0_alias:
	.zero		0
	.zero		64


//--------------------- .nv.constant0._Z12scale_kernelPfi --------------------------
	.section	.nv.constant0._Z12scale_kernelPfi,"a",@progbits
	.sectionflags	@""
	.align	4
.nv.constant0._Z12scale_kernelPfi:
	.zero		908


//--------------------- SYMBOLS --------------------------

	.type		.nv.reservedSmem.offset0,@object
	.size		.nv.reservedSmem.offset0,0x4
